//
// Generated by NVIDIA NVVM Compiler
//
// Compiler Build ID: CL-36424714
// Cuda compilation tools, release 13.0, V13.0.88
// Based on NVVM 20.0.0
//

.version 9.0
.target sm_100
.address_size 64

	// .globl	_Z19const_test_gpu_gmemPjj
.global .align 4 .b8 gmem_data_gpu[16384];

.visible .entry _Z19const_test_gpu_gmemPjj(
	.param .u64 .ptr .align 1 _Z19const_test_gpu_gmemPjj_param_0,
	.param .u32 _Z19const_test_gpu_gmemPjj_param_1
)
{
	.reg .pred 	%p<2>;
	.reg .b32 	%r<7>;
	.reg .b64 	%rd<5>;

	ld.param.u64 	%rd1, [_Z19const_test_gpu_gmemPjj_param_0];
	ld.param.u32 	%r2, [_Z19const_test_gpu_gmemPjj_param_1];
	mov.u32 	%r3, %tid.x;
	mov.u32 	%r4, %ctaid.x;
	mov.u32 	%r5, %ntid.x;
	mad.lo.s32 	%r1, %r4, %r5, %r3;
	setp.ge.u32 	%p1, %r1, %r2;
	@%p1 bra 	$L__BB0_2;
	cvta.to.global.u64 	%rd2, %rd1;
	ld.global.u32 	%r6, [gmem_data_gpu+16380];
	mul.wide.u32 	%rd3, %r1, 4;
	add.s64 	%rd4, %rd2, %rd3;
	st.global.u32 	[%rd4], %r6;
$L__BB0_2:
	ret;

}


// ===== COMPILED SASS (sm_100) =====

	.target	sm_100

	.elftype	@"ET_EXEC"


//--------------------- .note.nv.tkinfo           --------------------------
	.section	.note.nv.tkinfo,"",@"SHT_NOTE"
	.sectionflags	@"SHF_NOTE_NV_TKINFO"
	.tkinfo
        /*0018*/ 	.word	0x00000002
        /*0030*/ 	.string	""
        /*0030*/ 	.string	"ptxas"
        /*0030*/ 	.string	"Cuda compilation tools, release 13.0, V13.0.88"
        /*0030*/ 	.string	"Build cuda_13.0.r13.0/compiler.36424714_0"
        /*0030*/ 	.string	"-arch sm_100 -m 64 "



//--------------------- .note.nv.cuinfo           --------------------------
	.section	.note.nv.cuinfo,"",@"SHT_NOTE"
	.sectionflags	@"SHF_NOTE_NV_CUINFO"
        /*0018*/ 	.short	0x0002
        /*001a*/ 	.short	0x0064
        /*001c*/ 	.short	0x0082
	.zero		2


//--------------------- .nv.info                  --------------------------
	.section	.nv.info,"",@"SHT_CUDA_INFO"
	.align	4


	//----- nvinfo : EIATTR_REGCOUNT
	.align		4
        /*0000*/ 	.byte	0x04, 0x2f
        /*0002*/ 	.short	(.L_2 - .L_1)
	.align		4
.L_1:
        /*0004*/ 	.word	index@(_Z19const_test_gpu_gmemPjj)
        /*0008*/ 	.word	0x0000000a


	//----- nvinfo : EIATTR_FRAME_SIZE
	.align		4
.L_2:
        /*000c*/ 	.byte	0x04, 0x11
        /*000e*/ 	.short	(.L_4 - .L_3)
	.align		4
.L_3:
        /*0010*/ 	.word	index@(_Z19const_test_gpu_gmemPjj)
        /*0014*/ 	.word	0x00000000


	//----- nvinfo : EIATTR_MIN_STACK_SIZE
	.align		4
.L_4:
        /*0018*/ 	.byte	0x04, 0x12
        /*001a*/ 	.short	(.L_6 - .L_5)
	.align		4
.L_5:
        /*001c*/ 	.word	index@(_Z19const_test_gpu_gmemPjj)
        /*0020*/ 	.word	0x00000000
.L_6:


//--------------------- .nv.compat                --------------------------
	.section	.nv.compat,"",@"SHT_CUDA_COMPAT_INFO"
	.align	4
        /*0000*/ 	.byte	0x02, 0x09, 0x00, 0x00, 0x02, 0x02, 0x01, 0x00, 0x02, 0x05, 0x05, 0x00, 0x03, 0x07, 0x01, 0x01
        /*0010*/ 	.byte	0x02, 0x03, 0x00, 0x00, 0x02, 0x06, 0x01, 0x00, 0x04, 0x0b, 0x08, 0x00, 0x09, 0x00, 0x00, 0x00
        /*0020*/ 	.byte	0x00, 0x00, 0x00, 0x00


//--------------------- .nv.info._Z19const_test_gpu_gmemPjj --------------------------
	.section	.nv.info._Z19const_test_gpu_gmemPjj,"",@"SHT_CUDA_INFO"
	.sectionflags	@""
	.align	4


	//----- nvinfo : EIATTR_CUDA_API_VERSION
	.align		4
        /*0000*/ 	.byte	0x04, 0x37
        /*0002*/ 	.short	(.L_8 - .L_7)
.L_7:
        /*0004*/ 	.word	0x00000082


	//----- nvinfo : EIATTR_KPARAM_INFO
	.align		4
.L_8:
        /*0008*/ 	.byte	0x04, 0x17
        /*000a*/ 	.short	(.L_10 - .L_9)
.L_9:
        /*000c*/ 	.word	0x00000000
        /*0010*/ 	.short	0x0001
        /*0012*/ 	.short	0x0008
        /*0014*/ 	.byte	0x00, 0xf0, 0x11, 0x00


	//----- nvinfo : EIATTR_KPARAM_INFO
	.align		4
.L_10:
        /*0018*/ 	.byte	0x04, 0x17
        /*001a*/ 	.short	(.L_12 - .L_11)
.L_11:
        /*001c*/ 	.word	0x00000000
        /*0020*/ 	.short	0x0000
        /*0022*/ 	.short	0x0000
        /*0024*/ 	.byte	0x00, 0xf5, 0x21, 0x00


	//----- nvinfo : EIATTR_SPARSE_MMA_MASK
	.align		4
.L_12:
        /*0028*/ 	.byte	0x03, 0x50
        /*002a*/ 	.short	0x0000


	//----- nvinfo : EIATTR_MAXREG_COUNT
	.align		4
        /*002c*/ 	.byte	0x03, 0x1b
        /*002e*/ 	.short	0x00ff


	//----- nvinfo : EIATTR_MERCURY_ISA_VERSION
	.align		4
        /*0030*/ 	.byte	0x03, 0x5f
        /*0032*/ 	.short	0x0101


	//----- nvinfo : EIATTR_VRC_CTA_INIT_COUNT
	.align		4
        /*0034*/ 	.byte	0x02, 0x4a
	.zero		1
	.zero		1


	//----- nvinfo : EIATTR_EXIT_INSTR_OFFSETS
	.align		4
        /*0038*/ 	.byte	0x04, 0x1c
        /*003a*/ 	.short	(.L_14 - .L_13)


	//   ....[0]....
.L_13:
        /*003c*/ 	.word	0x00000070


	//   ....[1]....
        /*0040*/ 	.word	0x000000e0


	//----- nvinfo : EIATTR_CBANK_PARAM_SIZE
	.align		4
.L_14:
        /*0044*/ 	.byte	0x03, 0x19
        /*0046*/ 	.short	0x000c


	//----- nvinfo : EIATTR_PARAM_CBANK
	.align		4
        /*0048*/ 	.byte	0x04, 0x0a
        /*004a*/ 	.short	(.L_16 - .L_15)
	.align		4
.L_15:
        /*004c*/ 	.word	index@(.nv.constant0._Z19const_test_gpu_gmemPjj)
        /*0050*/ 	.short	0x0380
        /*0052*/ 	.short	0x000c


	//----- nvinfo : EIATTR_SW_WAR
	.align		4
.L_16:
        /*0054*/ 	.byte	0x04, 0x36
        /*0056*/ 	.short	(.L_18 - .L_17)
.L_17:
        /*0058*/ 	.word	0x00000008
.L_18:


//--------------------- .nv.callgraph             --------------------------
	.section	.nv.callgraph,"",@"SHT_CUDA_CALLGRAPH"
	.align	4
	.sectionentsize	8
	.align		4
        /*0000*/ 	.word	0x00000000
	.align		4
        /*0004*/ 	.word	0xffffffff
	.align		4
        /*0008*/ 	.word	0x00000000
	.align		4
        /*000c*/ 	.word	0xfffffffe
	.align		4
        /*0010*/ 	.word	0x00000000
	.align		4
        /*0014*/ 	.word	0xfffffffd
	.align		4
        /*0018*/ 	.word	0x00000000
	.align		4
        /*001c*/ 	.word	0xfffffffc


//--------------------- .nv.constant4             --------------------------
	.section	.nv.constant4,"a",@progbits
	.align	8
	.align		8
.nv.constant4:
        /*0000*/ 	.dword	gmem_data_gpu


//--------------------- .text._Z19const_test_gpu_gmemPjj --------------------------
	.section	.text._Z19const_test_gpu_gmemPjj,"ax",@progbits
	.align	128
        .global         _Z19const_test_gpu_gmemPjj
        .type           _Z19const_test_gpu_gmemPjj,@function
        .size           _Z19const_test_gpu_gmemPjj,(.L_x_1 - _Z19const_test_gpu_gmemPjj)
        .other          _Z19const_test_gpu_gmemPjj,@"STO_CUDA_ENTRY STV_DEFAULT"
_Z19const_test_gpu_gmemPjj:
.text._Z19const_test_gpu_gmemPjj:
[----:B------:R-:W-:Y:S01]  /*0000*/  LDC R1, c[0x0][0x37c] ;  /* 0x0000df00ff017b82 */ /* 0x000fe20000000800 */
[----:B------:R-:W0:Y:S07]  /*0010*/  S2R R7, SR_TID.X ;  /* 0x0000000000077919 */ /* 0x000e2e0000002100 */
[----:B------:R-:W0:Y:S01]  /*0020*/  S2UR UR4, SR_CTAID.X ;  /* 0x00000000000479c3 */ /* 0x000e220000002500 */
[----:B------:R-:W1:Y:S07]  /*0030*/  LDCU UR5, c[0x0][0x388] ;  /* 0x00007100ff0577ac */ /* 0x000e6e0008000800 */
[----:B------:R-:W0:Y:S02]  /*0040*/  LDC R0, c[0x0][0x360] ;  /* 0x0000d800ff007b82 */ /* 0x000e240000000800 */
[----:B0-----:R-:W-:-:S05]  /*0050*/  IMAD R7, R0, UR4, R7 ;  /* 0x0000000400077c24 */ /* 0x001fca000f8e0207 */
[----:B-1----:R-:W-:-:S13]  /*0060*/  ISETP.GE.U32.AND P0, PT, R7, UR5, PT ;  /* 0x0000000507007c0c */ /* 0x002fda000bf06070 */
[----:B------:R-:W-:Y:S05]  /*0070*/  @P0 EXIT ;  /* 0x000000000000094d */ /* 0x000fea0003800000 */
[----:B------:R-:W0:Y:S01]  /*0080*/  LDC.64 R4, c[0x4][RZ] ;  /* 0x01000000ff047b82 */ /* 0x000e220000000a00 */
[----:B------:R-:W0:Y:S07]  /*0090*/  LDCU.64 UR4, c[0x0][0x358] ;  /* 0x00006b00ff0477ac */ /* 0x000e2e0008000a00 */
[----:B------:R-:W1:Y:S01]  /*00a0*/  LDC.64 R2, c[0x0][0x380] ;  /* 0x0000e000ff027b82 */ /* 0x000e620000000a00 */
[----:B0-----:R-:W2:Y:S01]  /*00b0*/  LDG.E R5, desc[UR4][R4.64+0x3ffc] ;  /* 0x003ffc0404057981 */ /* 0x001ea2000c1e1900 */
[----:B-1----:R-:W-:-:S05]  /*00c0*/  IMAD.WIDE.U32 R2, R7, 0x4, R2 ;  /* 0x0000000407027825 */ /* 0x002fca00078e0002 */
[----:B--2---:R-:W-:Y:S01]  /*00d0*/  STG.E desc[UR4][R2.64], R5 ;  /* 0x0000000502007986 */ /* 0x004fe2000c101904 */
[----:B------:R-:W-:Y:S05]  /*00e0*/  EXIT ;  /* 0x000000000000794d */ /* 0x000fea0003800000 */
.L_x_0:
[----:B------:R-:W-:-:S00]  /*00f0*/  BRA `(.L_x_0) ;  /* 0xfffffffc00fc7947 */ /* 0x000fc0000383ffff */
[----:B------:R-:W-:-:S00]  /*0100*/  NOP ;  /* 0x0000000000007918 */ /* 0x000fc00000000000 */
[----:B------:R-:W-:-:S00]  /*0110*/  NOP ;  /* 0x0000000000007918 */ /* 0x000fc00000000000 */
[----:B------:R-:W-:-:S00]  /*0120*/  NOP ;  /* 0x0000000000007918 */ /* 0x000fc00000000000 */
[----:B------:R-:W-:-:S00]  /*0130*/  NOP ;  /* 0x0000000000007918 */ /* 0x000fc00000000000 */
[----:B------:R-:W-:-:S00]  /*0140*/  NOP ;  /* 0x0000000000007918 */ /* 0x000fc00000000000 */
[----:B------:R-:W-:-:S00]  /*0150*/  NOP ;  /* 0x0000000000007918 */ /* 0x000fc00000000000 */
[----:B------:R-:W-:-:S00]  /*0160*/  NOP ;  /* 0x0000000000007918 */ /* 0x000fc00000000000 */
[----:B------:R-:W-:-:S00]  /*0170*/  NOP ;  /* 0x0000000000007918 */ /* 0x000fc00000000000 */
.L_x_1:


//--------------------- .nv.shared.reserved.0     --------------------------
	.section	.nv.shared.reserved.0,"aw",@nobits
	.weak		__nv_reservedSMEM_offset_0_alias
	.size		__nv_reservedSMEM_offset_0_alias, 0, 64
	.other		__nv_reservedSMEM_offset_0_alias,@"STO_CUDA_RESERVED_SHARED STV_DEFAULT"
__nv_reservedSMEM_offset_0_alias:
	.zero		0
	.zero		64


//--------------------- .nv.global                --------------------------
	.section	.nv.global,"aw",@nobits
	.align	4
.nv.global:
	.type		gmem_data_gpu,@object
	.size		gmem_data_gpu,(.L_0 - gmem_data_gpu)
gmem_data_gpu:
	.zero		16384
.L_0:


//--------------------- .nv.constant0._Z19const_test_gpu_gmemPjj --------------------------
	.section	.nv.constant0._Z19const_test_gpu_gmemPjj,"a",@progbits
	.sectionflags	@""
	.align	4
.nv.constant0._Z19const_test_gpu_gmemPjj:
	.zero		908


//--------------------- SYMBOLS --------------------------

	.type		.nv.reservedSmem.offset0,@object
	.size		.nv.reservedSmem.offset0,0x4
